//
// Generated by NVIDIA NVVM Compiler
//
// Compiler Build ID: CL-36424714
// Cuda compilation tools, release 13.0, V13.0.88
// Based on NVVM 20.0.0
//

.version 9.0
.target sm_100
.address_size 64

	// .globl	_Z12mandelKernelPiiiffffi

.visible .entry _Z12mandelKernelPiiiffffi(
	.param .u64 .ptr .align 1 _Z12mandelKernelPiiiffffi_param_0,
	.param .u32 _Z12mandelKernelPiiiffffi_param_1,
	.param .u32 _Z12mandelKernelPiiiffffi_param_2,
	.param .f32 _Z12mandelKernelPiiiffffi_param_3,
	.param .f32 _Z12mandelKernelPiiiffffi_param_4,
	.param .f32 _Z12mandelKernelPiiiffffi_param_5,
	.param .f32 _Z12mandelKernelPiiiffffi_param_6,
	.param .u32 _Z12mandelKernelPiiiffffi_param_7
)
{
	.reg .pred 	%p<7>;
	.reg .b32 	%r<22>;
	.reg .b32 	%f<20>;
	.reg .b64 	%rd<5>;

	ld.param.u64 	%rd1, [_Z12mandelKernelPiiiffffi_param_0];
	ld.param.u32 	%r7, [_Z12mandelKernelPiiiffffi_param_1];
	ld.param.u32 	%r9, [_Z12mandelKernelPiiiffffi_param_2];
	ld.param.f32 	%f9, [_Z12mandelKernelPiiiffffi_param_3];
	ld.param.f32 	%f10, [_Z12mandelKernelPiiiffffi_param_4];
	ld.param.f32 	%f11, [_Z12mandelKernelPiiiffffi_param_5];
	ld.param.f32 	%f12, [_Z12mandelKernelPiiiffffi_param_6];
	ld.param.u32 	%r8, [_Z12mandelKernelPiiiffffi_param_7];
	mov.u32 	%r11, %ctaid.x;
	mov.u32 	%r12, %ntid.x;
	mov.u32 	%r13, %tid.x;
	mad.lo.s32 	%r1, %r11, %r12, %r13;
	mov.u32 	%r14, %ctaid.y;
	mov.u32 	%r15, %ntid.y;
	mov.u32 	%r16, %tid.y;
	mad.lo.s32 	%r17, %r14, %r15, %r16;
	setp.ge.s32 	%p1, %r1, %r7;
	setp.ge.s32 	%p2, %r17, %r9;
	or.pred  	%p3, %p1, %p2;
	@%p3 bra 	$L__BB0_6;
	cvt.rn.f32.s32 	%f13, %r1;
	fma.rn.f32 	%f1, %f11, %f13, %f9;
	cvt.rn.f32.u32 	%f14, %r17;
	fma.rn.f32 	%f2, %f12, %f14, %f10;
	mad.lo.s32 	%r3, %r7, %r17, %r1;
	setp.lt.s32 	%p4, %r8, 1;
	mov.b32 	%r21, 0;
	@%p4 bra 	$L__BB0_5;
	mov.b32 	%r20, 0;
	mov.f32 	%f18, %f2;
	mov.f32 	%f19, %f1;
$L__BB0_3:
	mul.f32 	%f5, %f19, %f19;
	mul.f32 	%f6, %f18, %f18;
	add.f32 	%f15, %f5, %f6;
	setp.gt.f32 	%p5, %f15, 0f40800000;
	mov.u32 	%r21, %r20;
	@%p5 bra 	$L__BB0_5;
	sub.f32 	%f16, %f5, %f6;
	add.f32 	%f17, %f19, %f19;
	add.f32 	%f19, %f1, %f16;
	fma.rn.f32 	%f18, %f17, %f18, %f2;
	add.s32 	%r20, %r20, 1;
	setp.ne.s32 	%p6, %r20, %r8;
	mov.u32 	%r21, %r8;
	@%p6 bra 	$L__BB0_3;
$L__BB0_5:
	cvta.to.global.u64 	%rd2, %rd1;
	mul.wide.s32 	%rd3, %r3, 4;
	add.s64 	%rd4, %rd2, %rd3;
	st.global.u32 	[%rd4], %r21;
$L__BB0_6:
	ret;

}


// ===== COMPILED SASS (sm_100) =====

	.target	sm_100

	.elftype	@"ET_EXEC"


//--------------------- .note.nv.tkinfo           --------------------------
	.section	.note.nv.tkinfo,"",@"SHT_NOTE"
	.sectionflags	@"SHF_NOTE_NV_TKINFO"
	.tkinfo
        /*0018*/ 	.word	0x00000002
        /*0030*/ 	.string	""
        /*0030*/ 	.string	"ptxas"
        /*0030*/ 	.string	"Cuda compilation tools, release 13.0, V13.0.88"
        /*0030*/ 	.string	"Build cuda_13.0.r13.0/compiler.36424714_0"
        /*0030*/ 	.string	"-arch sm_100 -m 64 "



//--------------------- .note.nv.cuinfo           --------------------------
	.section	.note.nv.cuinfo,"",@"SHT_NOTE"
	.sectionflags	@"SHF_NOTE_NV_CUINFO"
        /*0018*/ 	.short	0x0002
        /*001a*/ 	.short	0x0064
        /*001c*/ 	.short	0x0082
	.zero		2


//--------------------- .nv.info                  --------------------------
	.section	.nv.info,"",@"SHT_CUDA_INFO"
	.align	4


	//----- nvinfo : EIATTR_REGCOUNT
	.align		4
        /*0000*/ 	.byte	0x04, 0x2f
        /*0002*/ 	.short	(.L_1 - .L_0)
	.align		4
.L_0:
        /*0004*/ 	.word	index@(_Z12mandelKernelPiiiffffi)
        /*0008*/ 	.word	0x00000010


	//----- nvinfo : EIATTR_FRAME_SIZE
	.align		4
.L_1:
        /*000c*/ 	.byte	0x04, 0x11
        /*000e*/ 	.short	(.L_3 - .L_2)
	.align		4
.L_2:
        /*0010*/ 	.word	index@(_Z12mandelKernelPiiiffffi)
        /*0014*/ 	.word	0x00000000


	//----- nvinfo : EIATTR_MIN_STACK_SIZE
	.align		4
.L_3:
        /*0018*/ 	.byte	0x04, 0x12
        /*001a*/ 	.short	(.L_5 - .L_4)
	.align		4
.L_4:
        /*001c*/ 	.word	index@(_Z12mandelKernelPiiiffffi)
        /*0020*/ 	.word	0x00000000
.L_5:


//--------------------- .nv.compat                --------------------------
	.section	.nv.compat,"",@"SHT_CUDA_COMPAT_INFO"
	.align	4
        /*0000*/ 	.byte	0x02, 0x09, 0x00, 0x00, 0x02, 0x02, 0x01, 0x00, 0x02, 0x05, 0x05, 0x00, 0x03, 0x07, 0x01, 0x01
        /*0010*/ 	.byte	0x02, 0x03, 0x00, 0x00, 0x02, 0x06, 0x01, 0x00, 0x04, 0x0b, 0x08, 0x00, 0x01, 0x00, 0x00, 0x00
        /*0020*/ 	.byte	0x00, 0x00, 0x00, 0x00


//--------------------- .nv.info._Z12mandelKernelPiiiffffi --------------------------
	.section	.nv.info._Z12mandelKernelPiiiffffi,"",@"SHT_CUDA_INFO"
	.sectionflags	@""
	.align	4


	//----- nvinfo : EIATTR_CUDA_API_VERSION
	.align		4
        /*0000*/ 	.byte	0x04, 0x37
        /*0002*/ 	.short	(.L_7 - .L_6)
.L_6:
        /*0004*/ 	.word	0x00000082


	//----- nvinfo : EIATTR_KPARAM_INFO
	.align		4
.L_7:
        /*0008*/ 	.byte	0x04, 0x17
        /*000a*/ 	.short	(.L_9 - .L_8)
.L_8:
        /*000c*/ 	.word	0x00000000
        /*0010*/ 	.short	0x0007
        /*0012*/ 	.short	0x0020
        /*0014*/ 	.byte	0x00, 0xf0, 0x11, 0x00


	//----- nvinfo : EIATTR_KPARAM_INFO
	.align		4
.L_9:
        /*0018*/ 	.byte	0x04, 0x17
        /*001a*/ 	.short	(.L_11 - .L_10)
.L_10:
        /*001c*/ 	.word	0x00000000
        /*0020*/ 	.short	0x0006
        /*0022*/ 	.short	0x001c
        /*0024*/ 	.byte	0x00, 0xf0, 0x11, 0x00


	//----- nvinfo : EIATTR_KPARAM_INFO
	.align		4
.L_11:
        /*0028*/ 	.byte	0x04, 0x17
        /*002a*/ 	.short	(.L_13 - .L_12)
.L_12:
        /*002c*/ 	.word	0x00000000
        /*0030*/ 	.short	0x0005
        /*0032*/ 	.short	0x0018
        /*0034*/ 	.byte	0x00, 0xf0, 0x11, 0x00


	//----- nvinfo : EIATTR_KPARAM_INFO
	.align		4
.L_13:
        /*0038*/ 	.byte	0x04, 0x17
        /*003a*/ 	.short	(.L_15 - .L_14)
.L_14:
        /*003c*/ 	.word	0x00000000
        /*0040*/ 	.short	0x0004
        /*0042*/ 	.short	0x0014
        /*0044*/ 	.byte	0x00, 0xf0, 0x11, 0x00


	//----- nvinfo : EIATTR_KPARAM_INFO
	.align		4
.L_15:
        /*0048*/ 	.byte	0x04, 0x17
        /*004a*/ 	.short	(.L_17 - .L_16)
.L_16:
        /*004c*/ 	.word	0x00000000
        /*0050*/ 	.short	0x0003
        /*0052*/ 	.short	0x0010
        /*0054*/ 	.byte	0x00, 0xf0, 0x11, 0x00


	//----- nvinfo : EIATTR_KPARAM_INFO
	.align		4
.L_17:
        /*0058*/ 	.byte	0x04, 0x17
        /*005a*/ 	.short	(.L_19 - .L_18)
.L_18:
        /*005c*/ 	.word	0x00000000
        /*0060*/ 	.short	0x0002
        /*0062*/ 	.short	0x000c
        /*0064*/ 	.byte	0x00, 0xf0, 0x11, 0x00


	//----- nvinfo : EIATTR_KPARAM_INFO
	.align		4
.L_19:
        /*0068*/ 	.byte	0x04, 0x17
        /*006a*/ 	.short	(.L_21 - .L_20)
.L_20:
        /*006c*/ 	.word	0x00000000
        /*0070*/ 	.short	0x0001
        /*0072*/ 	.short	0x0008
        /*0074*/ 	.byte	0x00, 0xf0, 0x11, 0x00


	//----- nvinfo : EIATTR_KPARAM_INFO
	.align		4
.L_21:
        /*0078*/ 	.byte	0x04, 0x17
        /*007a*/ 	.short	(.L_23 - .L_22)
.L_22:
        /*007c*/ 	.word	0x00000000
        /*0080*/ 	.short	0x0000
        /*0082*/ 	.short	0x0000
        /*0084*/ 	.byte	0x00, 0xf5, 0x21, 0x00


	//----- nvinfo : EIATTR_SPARSE_MMA_MASK
	.align		4
.L_23:
        /*0088*/ 	.byte	0x03, 0x50
        /*008a*/ 	.short	0x0000


	//----- nvinfo : EIATTR_MAXREG_COUNT
	.align		4
        /*008c*/ 	.byte	0x03, 0x1b
        /*008e*/ 	.short	0x00ff


	//----- nvinfo : EIATTR_MERCURY_ISA_VERSION
	.align		4
        /*0090*/ 	.byte	0x03, 0x5f
        /*0092*/ 	.short	0x0101


	//----- nvinfo : EIATTR_VRC_CTA_INIT_COUNT
	.align		4
        /*0094*/ 	.byte	0x02, 0x4a
	.zero		1
	.zero		1


	//----- nvinfo : EIATTR_EXIT_INSTR_OFFSETS
	.align		4
        /*0098*/ 	.byte	0x04, 0x1c
        /*009a*/ 	.short	(.L_25 - .L_24)


	//   ....[0]....
.L_24:
        /*009c*/ 	.word	0x000000c0


	//   ....[1]....
        /*00a0*/ 	.word	0x00000300


	//----- nvinfo : EIATTR_CRS_STACK_SIZE
	.align		4
.L_25:
        /*00a4*/ 	.byte	0x04, 0x1e
        /*00a6*/ 	.short	(.L_27 - .L_26)
.L_26:
        /*00a8*/ 	.word	0x00000000


	//----- nvinfo : EIATTR_CBANK_PARAM_SIZE
	.align		4
.L_27:
        /*00ac*/ 	.byte	0x03, 0x19
        /*00ae*/ 	.short	0x0024


	//----- nvinfo : EIATTR_PARAM_CBANK
	.align		4
        /*00b0*/ 	.byte	0x04, 0x0a
        /*00b2*/ 	.short	(.L_29 - .L_28)
	.align		4
.L_28:
        /*00b4*/ 	.word	index@(.nv.constant0._Z12mandelKernelPiiiffffi)
        /*00b8*/ 	.short	0x0380
        /*00ba*/ 	.short	0x0024


	//----- nvinfo : EIATTR_SW_WAR
	.align		4
.L_29:
        /*00bc*/ 	.byte	0x04, 0x36
        /*00be*/ 	.short	(.L_31 - .L_30)
.L_30:
        /*00c0*/ 	.word	0x00000008
.L_31:


//--------------------- .nv.callgraph             --------------------------
	.section	.nv.callgraph,"",@"SHT_CUDA_CALLGRAPH"
	.align	4
	.sectionentsize	8
	.align		4
        /*0000*/ 	.word	0x00000000
	.align		4
        /*0004*/ 	.word	0xffffffff
	.align		4
        /*0008*/ 	.word	0x00000000
	.align		4
        /*000c*/ 	.word	0xfffffffe
	.align		4
        /*0010*/ 	.word	0x00000000
	.align		4
        /*0014*/ 	.word	0xfffffffd
	.align		4
        /*0018*/ 	.word	0x00000000
	.align		4
        /*001c*/ 	.word	0xfffffffc


//--------------------- .text._Z12mandelKernelPiiiffffi --------------------------
	.section	.text._Z12mandelKernelPiiiffffi,"ax",@progbits
	.align	128
        .global         _Z12mandelKernelPiiiffffi
        .type           _Z12mandelKernelPiiiffffi,@function
        .size           _Z12mandelKernelPiiiffffi,(.L_x_4 - _Z12mandelKernelPiiiffffi)
        .other          _Z12mandelKernelPiiiffffi,@"STO_CUDA_ENTRY STV_DEFAULT"
_Z12mandelKernelPiiiffffi:
.text._Z12mandelKernelPiiiffffi:
[----:B------:R-:W-:Y:S01]  /*0000*/  LDC R1, c[0x0][0x37c] ;  /* 0x0000df00ff017b82 */ /* 0x000fe20000000800 */
[----:B------:R-:W0:Y:S07]  /*0010*/  S2R R2, SR_TID.Y ;  /* 0x0000000000027919 */ /* 0x000e2e0000002200 */
[----:B------:R-:W1:Y:S01]  /*0020*/  LDC R0, c[0x0][0x360] ;  /* 0x0000d800ff007b82 */ /* 0x000e620000000800 */
[----:B------:R-:W2:Y:S01]  /*0030*/  LDCU.64 UR6, c[0x0][0x388] ;  /* 0x00007100ff0677ac */ /* 0x000ea20008000a00 */
[----:B------:R-:W1:Y:S06]  /*0040*/  S2R R5, SR_TID.X ;  /* 0x0000000000057919 */ /* 0x000e6c0000002100 */
[----:B------:R-:W0:Y:S08]  /*0050*/  S2UR UR5, SR_CTAID.Y ;  /* 0x00000000000579c3 */ /* 0x000e300000002600 */
[----:B------:R-:W0:Y:S08]  /*0060*/  LDC R3, c[0x0][0x364] ;  /* 0x0000d900ff037b82 */ /* 0x000e300000000800 */
[----:B------:R-:W1:Y:S01]  /*0070*/  S2UR UR4, SR_CTAID.X ;  /* 0x00000000000479c3 */ /* 0x000e620000002500 */
[----:B0-----:R-:W-:-:S05]  /*0080*/  IMAD R3, R3, UR5, R2 ;  /* 0x0000000503037c24 */ /* 0x001fca000f8e0202 */
[----:B--2---:R-:W-:Y:S01]  /*0090*/  ISETP.GE.AND P0, PT, R3, UR7, PT ;  /* 0x0000000703007c0c */ /* 0x004fe2000bf06270 */
[----:B-1----:R-:W-:-:S05]  /*00a0*/  IMAD R0, R0, UR4, R5 ;  /* 0x0000000400007c24 */ /* 0x002fca000f8e0205 */
[----:B------:R-:W-:-:S13]  /*00b0*/  ISETP.GE.OR P0, PT, R0, UR6, P0 ;  /* 0x0000000600007c0c */ /* 0x000fda0008706670 */
[----:B------:R-:W-:Y:S05]  /*00c0*/  @P0 EXIT ;  /* 0x000000000000094d */ /* 0x000fea0003800000 */
[----:B------:R-:W0:Y:S01]  /*00d0*/  LDCU UR7, c[0x0][0x3a0] ;  /* 0x00007400ff0777ac */ /* 0x000e220008000800 */
[----:B------:R-:W1:Y:S01]  /*00e0*/  LDC.64 R10, c[0x0][0x390] ;  /* 0x0000e400ff0a7b82 */ /* 0x000e620000000a00 */
[----:B------:R-:W-:Y:S01]  /*00f0*/  I2FP.F32.U32 R2, R3 ;  /* 0x0000000300027245 */ /* 0x000fe20000201000 */
[----:B------:R-:W-:Y:S01]  /*0100*/  IMAD R7, R3, UR6, R0 ;  /* 0x0000000603077c24 */ /* 0x000fe2000f8e0200 */
[----:B------:R-:W-:Y:S01]  /*0110*/  I2FP.F32.S32 R5, R0 ;  /* 0x0000000000057245 */ /* 0x000fe20000201400 */
[----:B------:R-:W2:Y:S04]  /*0120*/  LDCU.64 UR4, c[0x0][0x358] ;  /* 0x00006b00ff0477ac */ /* 0x000ea80008000a00 */
[----:B------:R-:W1:Y:S01]  /*0130*/  LDC.64 R8, c[0x0][0x398] ;  /* 0x0000e600ff087b82 */ /* 0x000e620000000a00 */
[----:B0-----:R-:W-:Y:S01]  /*0140*/  UISETP.GE.AND UP0, UPT, UR7, 0x1, UPT ;  /* 0x000000010700788c */ /* 0x001fe2000bf06270 */
[----:B-1----:R-:W-:Y:S01]  /*0150*/  FFMA R2, R2, R9, R11 ;  /* 0x0000000902027223 */ /* 0x002fe2000000000b */
[----:B------:R-:W-:-:S02]  /*0160*/  HFMA2 R9, -RZ, RZ, 0, 0 ;  /* 0x00000000ff097431 */ /* 0x000fc400000001ff */
[----:B------:R-:W-:-:S05]  /*0170*/  FFMA R5, R5, R8, R10 ;  /* 0x0000000805057223 */ /* 0x000fca000000000a */
[----:B--2---:R-:W-:Y:S05]  /*0180*/  BRA.U !UP0, `(.L_x_0) ;  /* 0x0000000108507547 */ /* 0x004fea000b800000 */
[----:B------:R-:W-:Y:S01]  /*0190*/  BSSY.RECONVERGENT B0, `(.L_x_0) ;  /* 0x0000013000007945 */ /* 0x000fe20003800200 */
[----:B------:R-:W-:Y:S01]  /*01a0*/  MOV R9, RZ ;  /* 0x000000ff00097202 */ /* 0x000fe20000000f00 */
[----:B------:R-:W0:Y:S01]  /*01b0*/  LDCU UR6, c[0x0][0x3a0] ;  /* 0x00007400ff0677ac */ /* 0x000e220008000800 */
[----:B------:R-:W-:Y:S02]  /*01c0*/  MOV R3, R2 ;  /* 0x0000000200037202 */ /* 0x000fe40000000f00 */
[----:B------:R-:W-:Y:S01]  /*01d0*/  MOV R0, R5 ;  /* 0x0000000500007202 */ /* 0x000fe20000000f00 */
[----:B------:R-:W1:Y:S06]  /*01e0*/  LDCU UR7, c[0x0][0x3a0] ;  /* 0x00007400ff0777ac */ /* 0x000e6c0008000800 */
.L_x_2:
[----:B------:R-:W-:Y:S01]  /*01f0*/  FMUL R4, R0, R0 ;  /* 0x0000000000047220 */ /* 0x000fe20000400000 */
[----:B------:R-:W-:-:S04]  /*0200*/  FMUL R13, R3, R3 ;  /* 0x00000003030d7220 */ /* 0x000fc80000400000 */
[----:B------:R-:W-:-:S05]  /*0210*/  FADD R6, R4, R13 ;  /* 0x0000000d04067221 */ /* 0x000fca0000000000 */
[----:B------:R-:W-:-:S13]  /*0220*/  FSETP.GT.AND P0, PT, R6, 4, PT ;  /* 0x408000000600780b */ /* 0x000fda0003f04000 */
[----:B------:R-:W-:Y:S05]  /*0230*/  @P0 BRA `(.L_x_1) ;  /* 0x0000000000200947 */ /* 0x000fea0003800000 */
[----:B------:R-:W-:Y:S01]  /*0240*/  IADD3 R9, PT, PT, R9, 0x1, RZ ;  /* 0x0000000109097810 */ /* 0x000fe20007ffe0ff */
[----:B------:R-:W-:Y:S01]  /*0250*/  FADD R11, R0, R0 ;  /* 0x00000000000b7221 */ /* 0x000fe20000000000 */
[----:B------:R-:W-:Y:S02]  /*0260*/  FADD R0, R4, -R13 ;  /* 0x8000000d04007221 */ /* 0x000fe40000000000 */
[----:B-1----:R-:W-:Y:S01]  /*0270*/  ISETP.NE.AND P0, PT, R9, UR7, PT ;  /* 0x0000000709007c0c */ /* 0x002fe2000bf05270 */
[----:B------:R-:W-:Y:S01]  /*0280*/  FFMA R3, R11, R3, R2 ;  /* 0x000000030b037223 */ /* 0x000fe20000000002 */
[----:B------:R-:W-:-:S11]  /*0290*/  FADD R0, R5, R0 ;  /* 0x0000000005007221 */ /* 0x000fd60000000000 */
[----:B------:R-:W-:Y:S05]  /*02a0*/  @P0 BRA `(.L_x_2) ;  /* 0xfffffffc00d00947 */ /* 0x000fea000383ffff */
[----:B0-----:R-:W-:-:S07]  /*02b0*/  MOV R9, UR6 ;  /* 0x0000000600097c02 */ /* 0x001fce0008000f00 */
.L_x_1:
[----:B01----:R-:W-:Y:S05]  /*02c0*/  BSYNC.RECONVERGENT B0 ;  /* 0x0000000000007941 */ /* 0x003fea0003800200 */
.L_x_0:
[----:B------:R-:W0:Y:S02]  /*02d0*/  LDC.64 R2, c[0x0][0x380] ;  /* 0x0000e000ff027b82 */ /* 0x000e240000000a00 */
[----:B0-----:R-:W-:-:S05]  /*02e0*/  IMAD.WIDE R2, R7, 0x4, R2 ;  /* 0x0000000407027825 */ /* 0x001fca00078e0202 */
[----:B------:R-:W-:Y:S01]  /*02f0*/  STG.E desc[UR4][R2.64], R9 ;  /* 0x0000000902007986 */ /* 0x000fe2000c101904 */
[----:B------:R-:W-:Y:S05]  /*0300*/  EXIT ;  /* 0x000000000000794d */ /* 0x000fea0003800000 */
.L_x_3:
[----:B------:R-:W-:-:S00]  /*0310*/  BRA `(.L_x_3) ;  /* 0xfffffffc00fc7947 */ /* 0x000fc0000383ffff */
[----:B------:R-:W-:-:S00]  /*0320*/  NOP ;  /* 0x0000000000007918 */ /* 0x000fc00000000000 */
        /* <DEDUP_REMOVED lines=13> */
.L_x_4:


//--------------------- .nv.shared.reserved.0     --------------------------
	.section	.nv.shared.reserved.0,"aw",@nobits
	.weak		__nv_reservedSMEM_offset_0_alias
	.size		__nv_reservedSMEM_offset_0_alias, 0, 64
	.other		__nv_reservedSMEM_offset_0_alias,@"STO_CUDA_RESERVED_SHARED STV_DEFAULT"
__nv_reservedSMEM_offset_0_alias:
	.zero		0
	.zero		64


//--------------------- .nv.constant0._Z12mandelKernelPiiiffffi --------------------------
	.section	.nv.constant0._Z12mandelKernelPiiiffffi,"a",@progbits
	.sectionflags	@""
	.align	4
.nv.constant0._Z12mandelKernelPiiiffffi:
	.zero		932


//--------------------- SYMBOLS --------------------------

	.type		.nv.reservedSmem.offset0,@object
	.size		.nv.reservedSmem.offset0,0x4
